//
// Generated by NVIDIA NVVM Compiler
//
// Compiler Build ID: CL-36424714
// Cuda compilation tools, release 13.0, V13.0.88
// Based on NVVM 20.0.0
//

.version 9.0
.target sm_100
.address_size 64

	// .globl	_Z14printBlockInfov
.extern .func  (.param .b32 func_retval0) vprintf
(
	.param .b64 vprintf_param_0,
	.param .b64 vprintf_param_1
)
;
.global .align 1 .b8 $str[41] = {66, 108, 111, 99, 107, 32, 105, 110, 100, 101, 120, 58, 32, 37, 100, 44, 32, 71, 114, 105, 100, 32, 100, 105, 109, 101, 110, 115, 105, 111, 110, 32, 40, 120, 41, 58, 32, 37, 100, 10};

.visible .entry _Z14printBlockInfov()
{
	.local .align 8 .b8 	__local_depot0[8];
	.reg .b64 	%SP;
	.reg .b64 	%SPL;
	.reg .pred 	%p<2>;
	.reg .b32 	%r<6>;
	.reg .b64 	%rd<5>;

	mov.u64 	%SPL, __local_depot0;
	cvta.local.u64 	%SP, %SPL;
	mov.u32 	%r1, %tid.x;
	setp.ne.s32 	%p1, %r1, 0;
	@%p1 bra 	$L__BB0_2;
	add.u64 	%rd1, %SP, 0;
	add.u64 	%rd2, %SPL, 0;
	mov.u32 	%r2, %ctaid.x;
	mov.u32 	%r3, %nctaid.x;
	st.local.v2.u32 	[%rd2], {%r2, %r3};
	mov.u64 	%rd3, $str;
	cvta.global.u64 	%rd4, %rd3;
	{ // callseq 0, 0
	.param .b64 param0;
	st.param.b64 	[param0], %rd4;
	.param .b64 param1;
	st.param.b64 	[param1], %rd1;
	.param .b32 retval0;
	call.uni (retval0), 
	vprintf, 
	(
	param0, 
	param1
	);
	ld.param.b32 	%r4, [retval0];
	} // callseq 0
$L__BB0_2:
	ret;

}


// ===== COMPILED SASS (sm_100) =====

	.target	sm_100

	.elftype	@"ET_EXEC"


//--------------------- .note.nv.tkinfo           --------------------------
	.section	.note.nv.tkinfo,"",@"SHT_NOTE"
	.sectionflags	@"SHF_NOTE_NV_TKINFO"
	.tkinfo
        /*0018*/ 	.word	0x00000002
        /*0030*/ 	.string	""
        /*0030*/ 	.string	"ptxas"
        /*0030*/ 	.string	"Cuda compilation tools, release 13.0, V13.0.88"
        /*0030*/ 	.string	"Build cuda_13.0.r13.0/compiler.36424714_0"
        /*0030*/ 	.string	"-arch sm_100 -m 64 "



//--------------------- .note.nv.cuinfo           --------------------------
	.section	.note.nv.cuinfo,"",@"SHT_NOTE"
	.sectionflags	@"SHF_NOTE_NV_CUINFO"
        /*0018*/ 	.short	0x0002
        /*001a*/ 	.short	0x0064
        /*001c*/ 	.short	0x0082
	.zero		2


//--------------------- .nv.info                  --------------------------
	.section	.nv.info,"",@"SHT_CUDA_INFO"
	.align	4


	//----- nvinfo : EIATTR_REGCOUNT
	.align		4
        /*0000*/ 	.byte	0x04, 0x2f
        /*0002*/ 	.short	(.L_2 - .L_1)
	.align		4
.L_1:
        /*0004*/ 	.word	index@(_Z14printBlockInfov)
        /*0008*/ 	.word	0x00000018


	//----- nvinfo : EIATTR_FRAME_SIZE
	.align		4
.L_2:
        /*000c*/ 	.byte	0x04, 0x11
        /*000e*/ 	.short	(.L_4 - .L_3)
	.align		4
.L_3:
        /*0010*/ 	.word	index@(_Z14printBlockInfov)
        /*0014*/ 	.word	0x00000008


	//----- nvinfo : EIATTR_MIN_STACK_SIZE
	.align		4
.L_4:
        /*0018*/ 	.byte	0x04, 0x12
        /*001a*/ 	.short	(.L_6 - .L_5)
	.align		4
.L_5:
        /*001c*/ 	.word	index@(_Z14printBlockInfov)
        /*0020*/ 	.word	0x00000008
.L_6:


//--------------------- .nv.compat                --------------------------
	.section	.nv.compat,"",@"SHT_CUDA_COMPAT_INFO"
	.align	4
        /*0000*/ 	.byte	0x02, 0x09, 0x00, 0x00, 0x02, 0x02, 0x01, 0x00, 0x02, 0x05, 0x05, 0x00, 0x03, 0x07, 0x01, 0x01
        /*0010*/ 	.byte	0x02, 0x03, 0x00, 0x00, 0x02, 0x06, 0x01, 0x00, 0x04, 0x0b, 0x08, 0x00, 0x09, 0x00, 0x00, 0x00
        /*0020*/ 	.byte	0x00, 0x00, 0x00, 0x00


//--------------------- .nv.info._Z14printBlockInfov --------------------------
	.section	.nv.info._Z14printBlockInfov,"",@"SHT_CUDA_INFO"
	.sectionflags	@""
	.align	4


	//----- nvinfo : EIATTR_CUDA_API_VERSION
	.align		4
        /*0000*/ 	.byte	0x04, 0x37
        /*0002*/ 	.short	(.L_8 - .L_7)
.L_7:
        /*0004*/ 	.word	0x00000082


	//----- nvinfo : EIATTR_SPARSE_MMA_MASK
	.align		4
.L_8:
        /*0008*/ 	.byte	0x03, 0x50
        /*000a*/ 	.short	0x0000


	//----- nvinfo : EIATTR_MAXREG_COUNT
	.align		4
        /*000c*/ 	.byte	0x03, 0x1b
        /*000e*/ 	.short	0x00ff


	//----- nvinfo : EIATTR_EXTERNS
	.align		4
        /*0010*/ 	.byte	0x04, 0x0f
        /*0012*/ 	.short	(.L_10 - .L_9)


	//   ....[0]....
	.align		4
.L_9:
        /*0014*/ 	.word	index@(vprintf)


	//----- nvinfo : EIATTR_MERCURY_ISA_VERSION
	.align		4
.L_10:
        /*0018*/ 	.byte	0x03, 0x5f
        /*001a*/ 	.short	0x0101


	//----- nvinfo : EIATTR_VRC_CTA_INIT_COUNT
	.align		4
        /*001c*/ 	.byte	0x02, 0x4a
	.zero		1
	.zero		1


	//----- nvinfo : EIATTR_SYSCALL_OFFSETS
	.align		4
        /*0020*/ 	.byte	0x04, 0x46
        /*0022*/ 	.short	(.L_12 - .L_11)


	//   ....[0]....
.L_11:
        /*0024*/ 	.word	0x00000120


	//----- nvinfo : EIATTR_EXIT_INSTR_OFFSETS
	.align		4
.L_12:
        /*0028*/ 	.byte	0x04, 0x1c
        /*002a*/ 	.short	(.L_14 - .L_13)


	//   ....[0]....
.L_13:
        /*002c*/ 	.word	0x00000080


	//   ....[1]....
        /*0030*/ 	.word	0x00000130


	//----- nvinfo : EIATTR_CRS_STACK_SIZE
	.align		4
.L_14:
        /*0034*/ 	.byte	0x04, 0x1e
        /*0036*/ 	.short	(.L_16 - .L_15)
.L_15:
        /*0038*/ 	.word	0x00000000


	//----- nvinfo : EIATTR_SW_WAR
	.align		4
.L_16:
        /*003c*/ 	.byte	0x04, 0x36
        /*003e*/ 	.short	(.L_18 - .L_17)
.L_17:
        /*0040*/ 	.word	0x00000008
.L_18:


//--------------------- .nv.callgraph             --------------------------
	.section	.nv.callgraph,"",@"SHT_CUDA_CALLGRAPH"
	.align	4
	.sectionentsize	8
	.align		4
        /*0000*/ 	.word	0x00000000
	.align		4
        /*0004*/ 	.word	0xffffffff
	.align		4
        /*0008*/ 	.word	index@(_Z14printBlockInfov)
	.align		4
        /*000c*/ 	.word	index@(vprintf)
	.align		4
        /*0010*/ 	.word	0x00000000
	.align		4
        /*0014*/ 	.word	0xfffffffe
	.align		4
        /*0018*/ 	.word	0x00000000
	.align		4
        /*001c*/ 	.word	0xfffffffd
	.align		4
        /*0020*/ 	.word	0x00000000
	.align		4
        /*0024*/ 	.word	0xfffffffc


//--------------------- .nv.constant4             --------------------------
	.section	.nv.constant4,"a",@progbits
	.align	8
	.align		8
.nv.constant4:
        /*0000*/ 	.dword	vprintf
	.align		8
        /*0008*/ 	.dword	$str


//--------------------- .text._Z14printBlockInfov --------------------------
	.section	.text._Z14printBlockInfov,"ax",@progbits
	.align	128
        .global         _Z14printBlockInfov
        .type           _Z14printBlockInfov,@function
        .size           _Z14printBlockInfov,(.L_x_2 - _Z14printBlockInfov)
        .other          _Z14printBlockInfov,@"STO_CUDA_ENTRY STV_DEFAULT"
_Z14printBlockInfov:
.text._Z14printBlockInfov:
[----:B------:R-:W0:Y:S01]  /*0000*/  LDC R1, c[0x0][0x37c] ;  /* 0x0000df00ff017b82 */ /* 0x000e220000000800 */
[----:B------:R-:W1:Y:S01]  /*0010*/  S2R R0, SR_TID.X ;  /* 0x0000000000007919 */ /* 0x000e620000002100 */
[----:B------:R-:W2:Y:S01]  /*0020*/  LDCU UR4, c[0x0][0x2f8] ;  /* 0x00005f00ff0477ac */ /* 0x000ea20008000800 */
[----:B0-----:R-:W-:Y:S01]  /*0030*/  VIADD R1, R1, 0xfffffff8 ;  /* 0xfffffff801017836 */ /* 0x001fe20000000000 */
[----:B------:R-:W0:Y:S04]  /*0040*/  LDCU UR5, c[0x0][0x2fc] ;  /* 0x00005f80ff0577ac */ /* 0x000e280008000800 */
[----:B--2---:R-:W-:-:S05]  /*0050*/  IADD3 R6, P1, PT, R1, UR4, RZ ;  /* 0x0000000401067c10 */ /* 0x004fca000ff3e0ff */
[----:B0-----:R-:W-:Y:S01]  /*0060*/  IMAD.X R7, RZ, RZ, UR5, P1 ;  /* 0x00000005ff077e24 */ /* 0x001fe200088e06ff */
[----:B-1----:R-:W-:-:S13]  /*0070*/  ISETP.NE.AND P0, PT, R0, RZ, PT ;  /* 0x000000ff0000720c */ /* 0x002fda0003f05270 */
[----:B------:R-:W-:Y:S05]  /*0080*/  @P0 EXIT ;  /* 0x000000000000094d */ /* 0x000fea0003800000 */
[----:B------:R-:W0:Y:S01]  /*0090*/  S2R R8, SR_CTAID.X ;  /* 0x0000000000087919 */ /* 0x000e220000002500 */
[----:B------:R-:W0:Y:S01]  /*00a0*/  LDC R9, c[0x0][0x370] ;  /* 0x0000dc00ff097b82 */ /* 0x000e220000000800 */
[----:B------:R-:W-:Y:S01]  /*00b0*/  MOV R0, 0x0 ;  /* 0x0000000000007802 */ /* 0x000fe20000000f00 */
[----:B------:R-:W1:Y:S06]  /*00c0*/  LDCU.64 UR4, c[0x4][0x8] ;  /* 0x01000100ff0477ac */ /* 0x000e6c0008000a00 */
[----:B------:R2:W3:Y:S01]  /*00d0*/  LDC.64 R2, c[0x4][R0] ;  /* 0x0100000000027b82 */ /* 0x0004e20000000a00 */
[----:B-1----:R-:W-:-:S02]  /*00e0*/  IMAD.U32 R4, RZ, RZ, UR4 ;  /* 0x00000004ff047e24 */ /* 0x002fc4000f8e00ff */
[----:B------:R-:W-:Y:S01]  /*00f0*/  IMAD.U32 R5, RZ, RZ, UR5 ;  /* 0x00000005ff057e24 */ /* 0x000fe2000f8e00ff */
[----:B0-----:R2:W-:Y:S06]  /*0100*/  STL.64 [R1], R8 ;  /* 0x0000000801007387 */ /* 0x0015ec0000100a00 */
[----:B------:R-:W-:-:S07]  /*0110*/  LEPC R20, `(.L_x_0) ;  /* 0x000000001014794e */ /* 0x000fce0000000000 */
[----:B--23--:R-:W-:Y:S05]  /*0120*/  CALL.ABS.NOINC R2 ;  /* 0x0000000002007343 */ /* 0x00cfea0003c00000 */
.L_x_0:
[----:B------:R-:W-:Y:S05]  /*0130*/  EXIT ;  /* 0x000000000000794d */ /* 0x000fea0003800000 */
.L_x_1:
[----:B------:R-:W-:-:S00]  /*0140*/  BRA `(.L_x_1) ;  /* 0xfffffffc00fc7947 */ /* 0x000fc0000383ffff */
[----:B------:R-:W-:-:S00]  /*0150*/  NOP ;  /* 0x0000000000007918 */ /* 0x000fc00000000000 */
        /* <DEDUP_REMOVED lines=10> */
.L_x_2:


//--------------------- .nv.global.init           --------------------------
	.section	.nv.global.init,"aw",@progbits
.nv.global.init:
	.type		$str,@object
	.size		$str,(.L_0 - $str)
$str:
        /*0000*/ 	.byte	0x42, 0x6c, 0x6f, 0x63, 0x6b, 0x20, 0x69, 0x6e, 0x64, 0x65, 0x78, 0x3a, 0x20, 0x25, 0x64, 0x2c
        /*0010*/ 	.byte	0x20, 0x47, 0x72, 0x69, 0x64, 0x20, 0x64, 0x69, 0x6d, 0x65, 0x6e, 0x73, 0x69, 0x6f, 0x6e, 0x20
        /*0020*/ 	.byte	0x28, 0x78, 0x29, 0x3a, 0x20, 0x25, 0x64, 0x0a, 0x00
.L_0:


//--------------------- .nv.shared.reserved.0     --------------------------
	.section	.nv.shared.reserved.0,"aw",@nobits
	.weak		__nv_reservedSMEM_offset_0_alias
	.size		__nv_reservedSMEM_offset_0_alias, 0, 64
	.other		__nv_reservedSMEM_offset_0_alias,@"STO_CUDA_RESERVED_SHARED STV_DEFAULT"
__nv_reservedSMEM_offset_0_alias:
	.zero		0
	.zero		64


//--------------------- .nv.constant0._Z14printBlockInfov --------------------------
	.section	.nv.constant0._Z14printBlockInfov,"a",@progbits
	.sectionflags	@""
	.align	4
.nv.constant0._Z14printBlockInfov:
	.zero		896


//--------------------- SYMBOLS --------------------------

	.type		.nv.reservedSmem.offset0,@object
	.size		.nv.reservedSmem.offset0,0x4
	.type		vprintf,@function
